	.headerflags	@"EF_CUDA_TEXMODE_UNIFIED EF_CUDA_64BIT_ADDRESS EF_CUDA_ACCELERATORS EF_CUDA_SM90 EF_CUDA_VIRTUAL_SM(EF_CUDA_SM90)"
	.elftype	@"ET_EXEC"


//--------------------- .nv.info                  --------------------------
	.section	.nv.info,"",@"SHT_CUDA_INFO"
	.align	4


	//----- nvinfo : EIATTR_REGCOUNT
	.align		4
        /*0000*/ 	.byte	0x04, 0x2f
        /*0002*/ 	.short	(.L_3 - .L_2)
	.align		4
.L_2:
        /*0004*/ 	.word	index@(triton_poi_fused__native_batch_norm_legit_no_training_relu_25)
        /*0008*/ 	.word	0x00000026


	//----- nvinfo : EIATTR_MIN_STACK_SIZE
	.align		4
.L_3:
        /*000c*/ 	.byte	0x04, 0x12
        /*000e*/ 	.short	(.L_5 - .L_4)
	.align		4
.L_4:
        /*0010*/ 	.word	index@(triton_poi_fused__native_batch_norm_legit_no_training_relu_25)
        /*0014*/ 	.word	0x00000000


	//----- nvinfo : EIATTR_FRAME_SIZE
	.align		4
.L_5:
        /*0018*/ 	.byte	0x04, 0x11
        /*001a*/ 	.short	(.L_7 - .L_6)
	.align		4
.L_6:
        /*001c*/ 	.word	index@(triton_poi_fused__native_batch_norm_legit_no_training_relu_25)
        /*0020*/ 	.word	0x00000000


	//----- nvinfo : EIATTR_MIN_STACK_SIZE
	.align		4
.L_7:
        /*0024*/ 	.byte	0x04, 0x12
        /*0026*/ 	.short	(.L_9 - .L_8)
	.align		4
.L_8:
        /*0028*/ 	.word	index@(triton_poi_fused__native_batch_norm_legit_no_training_relu_25)
        /*002c*/ 	.word	0x00000000
.L_9:


//--------------------- .nv.info.triton_poi_fused__native_batch_norm_legit_no_training_relu_25 --------------------------
	.section	.nv.info.triton_poi_fused__native_batch_norm_legit_no_training_relu_25,"",@"SHT_CUDA_INFO"
	.sectionflags	@""
	.align	4


	//----- nvinfo : EIATTR_CUDA_API_VERSION
	.align		4
        /*0000*/ 	.byte	0x04, 0x37
        /*0002*/ 	.short	(.L_11 - .L_10)
.L_10:
        /*0004*/ 	.word	0x0000007c


	//----- nvinfo : EIATTR_KPARAM_INFO
	.align		4
.L_11:
        /*0008*/ 	.byte	0x04, 0x17
        /*000a*/ 	.short	(.L_13 - .L_12)
.L_12:
        /*000c*/ 	.word	0x00000000
        /*0010*/ 	.short	0x0006
        /*0012*/ 	.short	0x0030
        /*0014*/ 	.byte	0x00, 0xf0, 0x11, 0x00


	//----- nvinfo : EIATTR_KPARAM_INFO
	.align		4
.L_13:
        /*0018*/ 	.byte	0x04, 0x17
        /*001a*/ 	.short	(.L_15 - .L_14)
.L_14:
        /*001c*/ 	.word	0x00000000
        /*0020*/ 	.short	0x0005
        /*0022*/ 	.short	0x0028
        /*0024*/ 	.byte	0x00, 0xf4, 0x21, 0x00


	//----- nvinfo : EIATTR_KPARAM_INFO
	.align		4
.L_15:
        /*0028*/ 	.byte	0x04, 0x17
        /*002a*/ 	.short	(.L_17 - .L_16)
.L_16:
        /*002c*/ 	.word	0x00000000
        /*0030*/ 	.short	0x0004
        /*0032*/ 	.short	0x0020
        /*0034*/ 	.byte	0x00, 0xf4, 0x21, 0x00


	//----- nvinfo : EIATTR_KPARAM_INFO
	.align		4
.L_17:
        /*0038*/ 	.byte	0x04, 0x17
        /*003a*/ 	.short	(.L_19 - .L_18)
.L_18:
        /*003c*/ 	.word	0x00000000
        /*0040*/ 	.short	0x0003
        /*0042*/ 	.short	0x0018
        /*0044*/ 	.byte	0x00, 0xf4, 0x21, 0x00


	//----- nvinfo : EIATTR_KPARAM_INFO
	.align		4
.L_19:
        /*0048*/ 	.byte	0x04, 0x17
        /*004a*/ 	.short	(.L_21 - .L_20)
.L_20:
        /*004c*/ 	.word	0x00000000
        /*0050*/ 	.short	0x0002
        /*0052*/ 	.short	0x0010
        /*0054*/ 	.byte	0x00, 0xf4, 0x21, 0x00


	//----- nvinfo : EIATTR_KPARAM_INFO
	.align		4
.L_21:
        /*0058*/ 	.byte	0x04, 0x17
        /*005a*/ 	.short	(.L_23 - .L_22)
.L_22:
        /*005c*/ 	.word	0x00000000
        /*0060*/ 	.short	0x0001
        /*0062*/ 	.short	0x0008
        /*0064*/ 	.byte	0x00, 0xf4, 0x21, 0x00


	//----- nvinfo : EIATTR_KPARAM_INFO
	.align		4
.L_23:
        /*0068*/ 	.byte	0x04, 0x17
        /*006a*/ 	.short	(.L_25 - .L_24)
.L_24:
        /*006c*/ 	.word	0x00000000
        /*0070*/ 	.short	0x0000
        /*0072*/ 	.short	0x0000
        /*0074*/ 	.byte	0x00, 0xf4, 0x21, 0x00


	//----- nvinfo : EIATTR_SPARSE_MMA_MASK
	.align		4
.L_25:
        /*0078*/ 	.byte	0x03, 0x50
        /*007a*/ 	.short	0x0000


	//----- nvinfo : EIATTR_MAXREG_COUNT
	.align		4
        /*007c*/ 	.byte	0x03, 0x1b
        /*007e*/ 	.short	0x00ff


	//----- nvinfo : EIATTR_EXIT_INSTR_OFFSETS
	.align		4
        /*0080*/ 	.byte	0x04, 0x1c
        /*0082*/ 	.short	(.L_27 - .L_26)


	//   ....[0]....
.L_26:
        /*0084*/ 	.word	0x00000a50


	//----- nvinfo : EIATTR_REQNTID
	.align		4
.L_27:
        /*0088*/ 	.byte	0x04, 0x10
        /*008a*/ 	.short	(.L_29 - .L_28)
.L_28:
        /*008c*/ 	.word	0x00000080
        /*0090*/ 	.word	0x00000001
        /*0094*/ 	.word	0x00000001


	//----- nvinfo : EIATTR_CBANK_PARAM_SIZE
	.align		4
.L_29:
        /*0098*/ 	.byte	0x03, 0x19
        /*009a*/ 	.short	0x0034


	//----- nvinfo : EIATTR_PARAM_CBANK
	.align		4
        /*009c*/ 	.byte	0x04, 0x0a
        /*009e*/ 	.short	(.L_31 - .L_30)
	.align		4
.L_30:
        /*00a0*/ 	.word	index@(.nv.constant0.triton_poi_fused__native_batch_norm_legit_no_training_relu_25)
        /*00a4*/ 	.short	0x0210
        /*00a6*/ 	.short	0x0034


	//----- nvinfo : EIATTR_SW_WAR
	.align		4
.L_31:
        /*00a8*/ 	.byte	0x04, 0x36
        /*00aa*/ 	.short	(.L_33 - .L_32)
.L_32:
        /*00ac*/ 	.word	0x00000008
.L_33:


//--------------------- .nv.callgraph             --------------------------
	.section	.nv.callgraph,"",@"SHT_CUDA_CALLGRAPH"
	.align	4
	.sectionentsize	8
	.align		4
        /*0000*/ 	.word	0x00000000
	.align		4
        /*0004*/ 	.word	0xffffffff
	.align		4
        /*0008*/ 	.word	0x00000000
	.align		4
        /*000c*/ 	.word	0xfffffffe
	.align		4
        /*0010*/ 	.word	0x00000000
	.align		4
        /*0014*/ 	.word	0xfffffffd
	.align		4
        /*0018*/ 	.word	0x00000000
	.align		4
        /*001c*/ 	.word	0xfffffffc


//--------------------- .nv.constant4             --------------------------
	.section	.nv.constant4,"a",@progbits
	.align	8
	.align		8
.nv.constant4:
        /*0000*/ 	.dword	_$_str
	.align		8
        /*0008*/ 	.dword	_$_str_$_2


//--------------------- .text.triton_poi_fused__native_batch_norm_legit_no_training_relu_25 --------------------------
	.section	.text.triton_poi_fused__native_batch_norm_legit_no_training_relu_25,"ax",@progbits
	.align	128
        .global         triton_poi_fused__native_batch_norm_legit_no_training_relu_25
        .type           triton_poi_fused__native_batch_norm_legit_no_training_relu_25,@function
        .size           triton_poi_fused__native_batch_norm_legit_no_training_relu_25,(.L_x_1 - triton_poi_fused__native_batch_norm_legit_no_training_relu_25)
        .other          triton_poi_fused__native_batch_norm_legit_no_training_relu_25,@"STO_CUDA_ENTRY STV_DEFAULT"
triton_poi_fused__native_batch_norm_legit_no_training_relu_25:
.text.triton_poi_fused__native_batch_norm_legit_no_training_relu_25:
[----:B------:R-:W-:Y:S01]  /*0000*/  LDC R1, c[0x0][0x28] ;  /* 0x00000a00ff017b82 */ /* 0x000fe20000000800 */
[----:B------:R-:W1:Y:S07]  /*0010*/  S2R R0, SR_TID.X ;  /* 0x0000000000007919 */ /* 0x000e6e0000002100 */
[----:B------:R-:W2:Y:S01]  /*0020*/  LDC.64 R16, c[0x0][0x220] ;  /* 0x00008800ff107b82 */ /* 0x000ea20000000a00 */
[----:B------:R-:W-:Y:S01]  /*0030*/  ULDC.64 UR4, c[0x0][0x208] ;  /* 0x0000820000047ab9 */ /* 0x000fe20000000a00 */
[----:B------:R-:W3:Y:S06]  /*0040*/  S2R R3, SR_CTAID.X ;  /* 0x0000000000037919 */ /* 0x000eec0000002500 */
[----:B------:R-:W4:Y:S08]  /*0050*/  LDC.64 R20, c[0x0][0x218] ;  /* 0x00008600ff147b82 */ /* 0x000f300000000a00 */
[----:B------:R-:W5:Y:S08]  /*0060*/  LDC.64 R22, c[0x0][0x210] ;  /* 0x00008400ff167b82 */ /* 0x000f700000000a00 */
[----:B------:R-:W5:Y:S01]  /*0070*/  LDC.64 R32, c[0x0][0x230] ;  /* 0x00008c00ff207b82 */ /* 0x000f620000000a00 */
[----:B-1----:R-:W-:-:S04]  /*0080*/  SHF.L.U32 R0, R0, 0x2, RZ ;  /* 0x0000000200007819 */ /* 0x002fc800000006ff */
[----:B------:R-:W-:-:S04]  /*0090*/  LOP3.LUT R0, R0, 0x1fc, RZ, 0xc0, !PT ;  /* 0x000001fc00007812 */ /* 0x000fc800078ec0ff */
[----:B---3--:R-:W-:-:S05]  /*00a0*/  LEA R2, R3, R0, 0xa ;  /* 0x0000000003027211 */ /* 0x008fca00078e50ff */
[----:B------:R-:W-:-:S05]  /*00b0*/  IMAD.HI R0, R2, 0x2aaaaaab, RZ ;  /* 0x2aaaaaab02007827 */ /* 0x000fca00078e02ff */
[----:B------:R-:W-:-:S04]  /*00c0*/  SHF.R.U32.HI R3, RZ, 0x1f, R0 ;  /* 0x0000001fff037819 */ /* 0x000fc80000011600 */
[----:B------:R-:W-:-:S05]  /*00d0*/  LEA.HI R3, R0, R3, RZ, 0x1b ;  /* 0x0000000300037211 */ /* 0x000fca00078fd8ff */
[----:B------:R-:W-:-:S04]  /*00e0*/  IMAD R19, R3, -0xc0, R2 ;  /* 0xffffff4003137824 */ /* 0x000fc800078e0202 */
[----:B--2---:R-:W-:-:S06]  /*00f0*/  IMAD.WIDE R12, R19, 0x4, R16 ;  /* 0x00000004130c7825 */ /* 0x004fcc00078e0210 */
[----:B------:R-:W2:Y:S01]  /*0100*/  LDG.E.EL.128 R12, desc[UR4][R12.64] ;  /* 0x000000040c0c7981 */ /* 0x000ea2000c2e1d00 */
[----:B------:R-:W-:Y:S01]  /*0110*/  IADD3 R3, R2, 0x200, RZ ;  /* 0x0000020002037810 */ /* 0x000fe20007ffe0ff */
[----:B----4-:R-:W-:-:S04]  /*0120*/  IMAD.WIDE R8, R19, 0x4, R20 ;  /* 0x0000000413087825 */ /* 0x010fc800078e0214 */
[----:B------:R-:W-:Y:S02]  /*0130*/  IMAD.HI R0, R3, 0x2aaaaaab, RZ ;  /* 0x2aaaaaab03007827 */ /* 0x000fe400078e02ff */
[----:B------:R-:W3:Y:S02]  /*0140*/  LDG.E.EL.128 R8, desc[UR4][R8.64] ;  /* 0x0000000408087981 */ /* 0x000ee4000c2e1d00 */
[----:B-----5:R-:W-:Y:S01]  /*0150*/  IMAD.WIDE R22, R2, 0x4, R22 ;  /* 0x0000000402167825 */ /* 0x020fe200078e0216 */
[----:B------:R-:W-:-:S04]  /*0160*/  SHF.R.U32.HI R25, RZ, 0x1f, R0 ;  /* 0x0000001fff197819 */ /* 0x000fc80000011600 */
[----:B------:R-:W3:Y:S01]  /*0170*/  LDG.E.128 R4, desc[UR4][R22.64] ;  /* 0x0000000416047981 */ /* 0x000ee2000c1e1d00 */
[----:B------:R-:W-:-:S03]  /*0180*/  LEA.HI R0, R0, R25, RZ, 0x1b ;  /* 0x0000001900007211 */ /* 0x000fc600078fd8ff */
[----:B------:R1:W4:Y:S02]  /*0190*/  LDG.E.128 R28, desc[UR4][R22.64+0x800] ;  /* 0x00080004161c7981 */ /* 0x000324000c1e1d00 */
[----:B------:R-:W-:-:S04]  /*01a0*/  IMAD R3, R0, -0xc0, R3 ;  /* 0xffffff4000037824 */ /* 0x000fc800078e0203 */
[----:B------:R-:W-:Y:S01]  /*01b0*/  IMAD.WIDE R24, R3, 0x4, R20 ;  /* 0x0000000403187825 */ /* 0x000fe200078e0214 */
[----:B-1----:R-:W1:Y:S05]  /*01c0*/  LDC.64 R22, c[0x0][0x228] ;  /* 0x00008a00ff167b82 */ /* 0x002e6a0000000a00 */
[----:B------:R-:W4:Y:S01]  /*01d0*/  LDG.E.EL.128 R24, desc[UR4][R24.64] ;  /* 0x0000000418187981 */ /* 0x000f22000c2e1d00 */
[----:B------:R-:W-:Y:S01]  /*01e0*/  HFMA2.MMA R0, -RZ, RZ, 1.625, 0 ;  /* 0x3e800000ff007435 */ /* 0x000fe200000001ff */
[----:B-1----:R-:W-:-:S04]  /*01f0*/  IMAD.WIDE R34, R19, 0x4, R22 ;  /* 0x0000000413227825 */ /* 0x002fc800078e0216 */
[----:B--2---:R-:W-:Y:S01]  /*0200*/  FADD R18, R12, 9.9999997473787516356e-06 ;  /* 0x3727c5ac0c127421 */ /* 0x004fe20000000000 */
[----:B------:R-:W-:-:S05]  /*0210*/  FADD R20, R13, 9.9999997473787516356e-06 ;  /* 0x3727c5ac0d147421 */ /* 0x000fca0000000000 */
[----:B------:R-:W1:Y:S01]  /*0220*/  MUFU.SQRT R18, R18 ;  /* 0x0000001200127308 */ /* 0x000e620000002000 */
[----:B------:R-:W-:-:S07]  /*0230*/  FADD R14, R14, 9.9999997473787516356e-06 ;  /* 0x3727c5ac0e0e7421 */ /* 0x000fce0000000000 */
[----:B------:R-:W2:Y:S01]  /*0240*/  MUFU.SQRT R20, R20 ;  /* 0x0000001400147308 */ /* 0x000ea20000002000 */
[----:B------:R-:W-:-:S07]  /*0250*/  FADD R15, R15, 9.9999997473787516356e-06 ;  /* 0x3727c5ac0f0f7421 */ /* 0x000fce0000000000 */
[----:B------:R-:W5:Y:S01]  /*0260*/  MUFU.SQRT R12, R14 ;  /* 0x0000000e000c7308 */ /* 0x000f620000002000 */
[----:B-1----:R-:W-:-:S07]  /*0270*/  FSETP.GT.AND P6, PT, R18, 8.50705917302346158658e+37, PT ;  /* 0x7e8000001200780b */ /* 0x002fce0003fc4000 */
[----:B------:R-:W1:Y:S01]  /*0280*/  MUFU.SQRT R13, R15 ;  /* 0x0000000f000d7308 */ /* 0x000e620000002000 */
[----:B--2---:R-:W-:Y:S02]  /*0290*/  FSETP.GT.AND P5, PT, R20, 8.50705917302346158658e+37, PT ;  /* 0x7e8000001400780b */ /* 0x004fe40003fa4000 */
[----:B------:R-:W-:Y:S02]  /*02a0*/  FSETP.GEU.AND P4, PT, R18, 1.175494350822287508e-38, PT ;  /* 0x008000001200780b */ /* 0x000fe40003f8e000 */
[----:B------:R-:W-:Y:S02]  /*02b0*/  FSETP.GEU.AND P3, PT, R20, 1.175494350822287508e-38, PT ;  /* 0x008000001400780b */ /* 0x000fe40003f6e000 */
[----:B-----5:R-:W-:Y:S01]  /*02c0*/  FSETP.GT.AND P2, PT, R12, 8.50705917302346158658e+37, PT ;  /* 0x7e8000000c00780b */ /* 0x020fe20003f44000 */
[----:B------:R-:W-:Y:S01]  /*02d0*/  @P6 FMUL R18, R18, 0.25 ;  /* 0x3e80000012126820 */ /* 0x000fe20000400000 */
[----:B---3--:R-:W-:Y:S01]  /*02e0*/  FADD R4, R4, -R8 ;  /* 0x8000000804047221 */ /* 0x008fe20000000000 */
[----:B------:R-:W-:-:S02]  /*02f0*/  FSETP.GEU.AND P0, PT, R12, 1.175494350822287508e-38, PT ;  /* 0x008000000c00780b */ /* 0x000fc40003f0e000 */
[----:B------:R-:W-:Y:S02]  /*0300*/  FSEL R8, R0, 1, P6 ;  /* 0x3f80000000087808 */ /* 0x000fe40003000000 */
[----:B------:R-:W-:Y:S01]  /*0310*/  @P5 FMUL R20, R20, 0.25 ;  /* 0x3e80000014145820 */ /* 0x000fe20000400000 */
[C---:B-1----:R-:W-:Y:S01]  /*0320*/  FSETP.GT.AND P1, PT, R13.reuse, 8.50705917302346158658e+37, PT ;  /* 0x7e8000000d00780b */ /* 0x042fe20003f24000 */
[----:B------:R-:W-:Y:S01]  /*0330*/  @!P4 FMUL R18, R18, 16777216 ;  /* 0x4b8000001212c820 */ /* 0x000fe20000400000 */
[----:B------:R-:W-:Y:S01]  /*0340*/  FSETP.GEU.AND P6, PT, R13, 1.175494350822287508e-38, PT ;  /* 0x008000000d00780b */ /* 0x000fe20003fce000 */
[----:B------:R-:W-:Y:S01]  /*0350*/  @!P3 FMUL R20, R20, 16777216 ;  /* 0x4b8000001414b820 */ /* 0x000fe20000400000 */
[----:B------:R-:W-:Y:S02]  /*0360*/  FADD R5, R5, -R9 ;  /* 0x8000000905057221 */ /* 0x000fe40000000000 */
[----:B------:R-:W1:Y:S01]  /*0370*/  MUFU.RCP R9, R18 ;  /* 0x0000001200097308 */ /* 0x000e620000001000 */
[----:B------:R-:W-:Y:S01]  /*0380*/  @P2 FMUL R12, R12, 0.25 ;  /* 0x3e8000000c0c2820 */ /* 0x000fe20000400000 */
[----:B------:R-:W-:-:S06]  /*0390*/  FADD R7, R7, -R11 ;  /* 0x8000000b07077221 */ /* 0x000fcc0000000000 */
[----:B------:R-:W2:Y:S01]  /*03a0*/  MUFU.RCP R20, R20 ;  /* 0x0000001400147308 */ /* 0x000ea20000001000 */
[----:B------:R-:W-:Y:S01]  /*03b0*/  @P1 FMUL R13, R13, 0.25 ;  /* 0x3e8000000d0d1820 */ /* 0x000fe20000400000 */
[----:B------:R-:W-:Y:S01]  /*03c0*/  @!P0 FMUL R12, R12, 16777216 ;  /* 0x4b8000000c0c8820 */ /* 0x000fe20000400000 */
[----:B------:R-:W-:Y:S01]  /*03d0*/  FSEL R11, R0, 1, P5 ;  /* 0x3f800000000b7808 */ /* 0x000fe20002800000 */
[----:B----4-:R-:W-:Y:S01]  /*03e0*/  FADD R29, R29, -R25 ;  /* 0x800000191d1d7221 */ /* 0x010fe20000000000 */
[----:B------:R-:W-:Y:S01]  /*03f0*/  @!P6 FMUL R13, R13, 16777216 ;  /* 0x4b8000000d0de820 */ /* 0x000fe20000400000 */
[----:B------:R-:W-:Y:S01]  /*0400*/  FADD R24, R28, -R24 ;  /* 0x800000181c187221 */ /* 0x000fe20000000000 */
[----:B------:R-:W-:Y:S01]  /*0410*/  @!P4 FMUL R8, R8, 16777216 ;  /* 0x4b8000000808c820 */ /* 0x000fe20000400000 */
[----:B------:R-:W3:Y:S01]  /*0420*/  MUFU.RCP R25, R12 ;  /* 0x0000000c00197308 */ /* 0x000ee20000001000 */
[----:B------:R-:W-:Y:S02]  /*0430*/  @!P3 FMUL R11, R11, 16777216 ;  /* 0x4b8000000b0bb820 */ /* 0x000fe40000400000 */
[----:B-1----:R-:W-:Y:S01]  /*0440*/  FMUL R9, R9, R8 ;  /* 0x0000000809097220 */ /* 0x002fe20000400000 */
[----:B------:R-:W-:-:S04]  /*0450*/  FSEL R8, R0, 1, P2 ;  /* 0x3f80000000087808 */ /* 0x000fc80001000000 */
[----:B------:R-:W1:Y:S01]  /*0460*/  MUFU.RCP R28, R13 ;  /* 0x0000000d001c7308 */ /* 0x000e620000001000 */
[----:B--2---:R-:W-:Y:S01]  /*0470*/  FMUL R18, R20, R11 ;  /* 0x0000000b14127220 */ /* 0x004fe20000400000 */
[----:B------:R-:W-:Y:S01]  /*0480*/  FSEL R11, R0, 1, P1 ;  /* 0x3f800000000b7808 */ /* 0x000fe20000800000 */
[----:B------:R-:W-:Y:S01]  /*0490*/  @!P0 FMUL R8, R8, 16777216 ;  /* 0x4b80000008088820 */ /* 0x000fe20000400000 */
[----:B------:R-:W-:-:S03]  /*04a0*/  FMUL R21, R9, R4 ;  /* 0x0000000409157220 */ /* 0x000fc60000400000 */
[----:B------:R-:W-:Y:S01]  /*04b0*/  @!P6 FMUL R11, R11, 16777216 ;  /* 0x4b8000000b0be820 */ /* 0x000fe20000400000 */
[----:B---3--:R-:W-:Y:S01]  /*04c0*/  FMUL R25, R25, R8 ;  /* 0x0000000819197220 */ /* 0x008fe20000400000 */
[----:B------:R-:W-:Y:S01]  /*04d0*/  FADD R6, R6, -R10 ;  /* 0x8000000a06067221 */ /* 0x000fe20000000000 */
[----:B0-----:R-:W-:-:S04]  /*04e0*/  IMAD.WIDE R8, R19, 0x4, R32 ;  /* 0x0000000413087825 */ /* 0x001fc800078e0220 */
[----:B------:R-:W-:Y:S01]  /*04f0*/  FMUL R18, R18, R5 ;  /* 0x0000000512127220 */ /* 0x000fe20000400000 */
[----:B-1----:R-:W-:Y:S01]  /*0500*/  FMUL R28, R28, R11 ;  /* 0x0000000b1c1c7220 */ /* 0x002fe20000400000 */
[----:B------:R-:W-:Y:S01]  /*0510*/  FMUL R25, R25, R6 ;  /* 0x0000000619197220 */ /* 0x000fe20000400000 */
[----:B------:R-:W2:Y:S02]  /*0520*/  LDG.E.EL.128 R8, desc[UR4][R8.64] ;  /* 0x0000000408087981 */ /* 0x000ea4000c2e1d00 */
[----:B------:R-:W-:Y:S02]  /*0530*/  FMUL R28, R28, R7 ;  /* 0x000000071c1c7220 */ /* 0x000fe40000400000 */
[----:B------:R-:W2:Y:S01]  /*0540*/  LDG.E.EL.128 R4, desc[UR4][R34.64] ;  /* 0x0000000422047981 */ /* 0x000ea2000c2e1d00 */
[----:B------:R-:W-:-:S06]  /*0550*/  IMAD.WIDE R12, R3, 0x4, R16 ;  /* 0x00000004030c7825 */ /* 0x000fcc00078e0210 */
[----:B------:R-:W3:Y:S01]  /*0560*/  LDG.E.EL.128 R12, desc[UR4][R12.64] ;  /* 0x000000040c0c7981 */ /* 0x000ee2000c2e1d00 */
[----:B------:R-:W-:-:S04]  /*0570*/  IMAD.WIDE R16, R3, 0x4, R22 ;  /* 0x0000000403107825 */ /* 0x000fc800078e0216 */
[----:B------:R-:W-:-:S04]  /*0580*/  IMAD.WIDE R22, R3, 0x4, R32 ;  /* 0x0000000403167825 */ /* 0x000fc800078e0220 */
[----:B--2---:R-:W-:Y:S01]  /*0590*/  FFMA R4, R4, R21, R8 ;  /* 0x0000001504047223 */ /* 0x004fe20000000008 */
[----:B------:R-:W-:Y:S01]  /*05a0*/  FFMA R5, R5, R18, R9 ;  /* 0x0000001205057223 */ /* 0x000fe20000000009 */
[----:B------:R-:W2:Y:S04]  /*05b0*/  LDG.E.EL.128 R20, desc[UR4][R22.64] ;  /* 0x0000000416147981 */ /* 0x000ea8000c2e1d00 */
[----:B------:R-:W2:Y:S01]  /*05c0*/  LDG.E.EL.128 R16, desc[UR4][R16.64] ;  /* 0x0000000410107981 */ /* 0x000ea2000c2e1d00 */
[----:B---3--:R-:W-:-:S06]  /*05d0*/  FADD R3, R12, 9.9999997473787516356e-06 ;  /* 0x3727c5ac0c037421 */ /* 0x008fcc0000000000 */
[----:B------:R-:W0:Y:S01]  /*05e0*/  MUFU.SQRT R3, R3 ;  /* 0x0000000300037308 */ /* 0x000e220000002000 */
[----:B------:R-:W-:Y:S01]  /*05f0*/  FADD R13, R13, 9.9999997473787516356e-06 ;  /* 0x3727c5ac0d0d7421 */ /* 0x000fe20000000000 */
[----:B------:R-:W-:Y:S01]  /*0600*/  FADD R14, R14, 9.9999997473787516356e-06 ;  /* 0x3727c5ac0e0e7421 */ /* 0x000fe20000000000 */
[----:B------:R-:W-:Y:S01]  /*0610*/  FADD R15, R15, 9.9999997473787516356e-06 ;  /* 0x3727c5ac0f0f7421 */ /* 0x000fe20000000000 */
[----:B------:R-:W-:Y:S01]  /*0620*/  FFMA R6, R6, R25, R10 ;  /* 0x0000001906067223 */ /* 0x000fe2000000000a */
[----:B------:R-:W-:-:S03]  /*0630*/  FFMA R7, R7, R28, R11 ;  /* 0x0000001c07077223 */ /* 0x000fc6000000000b */
[----:B------:R-:W1:Y:S08]  /*0640*/  MUFU.SQRT R11, R13 ;  /* 0x0000000d000b7308 */ /* 0x000e700000002000 */
[----:B------:R-:W3:Y:S01]  /*0650*/  MUFU.SQRT R12, R14 ;  /* 0x0000000e000c7308 */ /* 0x000ee20000002000 */
[----:B0-----:R-:W-:-:S07]  /*0660*/  FSETP.GT.AND P6, PT, R3, 8.50705917302346158658e+37, PT ;  /* 0x7e8000000300780b */ /* 0x001fce0003fc4000 */
[----:B------:R-:W0:Y:S01]  /*0670*/  MUFU.SQRT R10, R15 ;  /* 0x0000000f000a7308 */ /* 0x000e220000002000 */
[----:B------:R-:W-:Y:S02]  /*0680*/  FSETP.GEU.AND P5, PT, R3, 1.175494350822287508e-38, PT ;  /* 0x008000000300780b */ /* 0x000fe40003fae000 */
[----:B-1----:R-:W-:Y:S02]  /*0690*/  FSETP.GT.AND P4, PT, R11, 8.50705917302346158658e+37, PT ;  /* 0x7e8000000b00780b */ /* 0x002fe40003f84000 */
[----:B---3--:R-:W-:Y:S01]  /*06a0*/  FSETP.GT.AND P2, PT, R12, 8.50705917302346158658e+37, PT ;  /* 0x7e8000000c00780b */ /* 0x008fe20003f44000 */
[----:B------:R-:W-:Y:S01]  /*06b0*/  @P6 FMUL R3, R3, 0.25 ;  /* 0x3e80000003036820 */ /* 0x000fe20000400000 */
[----:B------:R-:W-:Y:S02]  /*06c0*/  FSEL R8, R0, 1, P6 ;  /* 0x3f80000000087808 */ /* 0x000fe40003000000 */
[----:B------:R-:W-:Y:S02]  /*06d0*/  FSETP.GEU.AND P3, PT, R11, 1.175494350822287508e-38, PT ;  /* 0x008000000b00780b */ /* 0x000fe40003f6e000 */
[----:B0-----:R-:W-:-:S02]  /*06e0*/  FSETP.GT.AND P1, PT, R10, 8.50705917302346158658e+37, PT ;  /* 0x7e8000000a00780b */ /* 0x001fc40003f24000 */
[----:B------:R-:W-:Y:S02]  /*06f0*/  FSETP.GEU.AND P0, PT, R12, 1.175494350822287508e-38, PT ;  /* 0x008000000c00780b */ /* 0x000fe40003f0e000 */
[----:B------:R-:W-:Y:S01]  /*0700*/  FSETP.GEU.AND P6, PT, R10, 1.175494350822287508e-38, PT ;  /* 0x008000000a00780b */ /* 0x000fe20003fce000 */
[----:B------:R-:W-:Y:S01]  /*0710*/  @!P5 FMUL R3, R3, 16777216 ;  /* 0x4b8000000303d820 */ /* 0x000fe20000400000 */
[----:B------:R-:W-:Y:S01]  /*0720*/  @P4 FMUL R11, R11, 0.25 ;  /* 0x3e8000000b0b4820 */ /* 0x000fe20000400000 */
[----:B------:R-:W-:-:S04]  /*0730*/  @P2 FMUL R12, R12, 0.25 ;  /* 0x3e8000000c0c2820 */ /* 0x000fc80000400000 */
[----:B------:R-:W0:Y:S02]  /*0740*/  MUFU.RCP R3, R3 ;  /* 0x0000000300037308 */ /* 0x000e240000001000 */
[----:B------:R-:W-:Y:S01]  /*0750*/  @P1 FMUL R10, R10, 0.25 ;  /* 0x3e8000000a0a1820 */ /* 0x000fe20000400000 */
[----:B------:R-:W-:Y:S01]  /*0760*/  @!P3 FMUL R11, R11, 16777216 ;  /* 0x4b8000000b0bb820 */ /* 0x000fe20000400000 */
[----:B------:R-:W-:Y:S02]  /*0770*/  @!P0 FMUL R12, R12, 16777216 ;  /* 0x4b8000000c0c8820 */ /* 0x000fe40000400000 */
[----:B------:R-:W-:Y:S01]  /*0780*/  @!P6 FMUL R10, R10, 16777216 ;  /* 0x4b8000000a0ae820 */ /* 0x000fe20000400000 */
[----:B------:R-:W-:Y:S02]  /*0790*/  @!P5 FMUL R8, R8, 16777216 ;  /* 0x4b8000000808d820 */ /* 0x000fe40000400000 */
[----:B------:R-:W1:Y:S01]  /*07a0*/  MUFU.RCP R11, R11 ;  /* 0x0000000b000b7308 */ /* 0x000e620000001000 */
[----:B------:R-:W-:-:S07]  /*07b0*/  FSEL R14, R0, 1, P4 ;  /* 0x3f800000000e7808 */ /* 0x000fce0002000000 */
[----:B------:R-:W3:Y:S01]  /*07c0*/  MUFU.RCP R12, R12 ;  /* 0x0000000c000c7308 */ /* 0x000ee20000001000 */
[----:B------:R-:W-:-:S07]  /*07d0*/  FSEL R13, R0, 1, P2 ;  /* 0x3f800000000d7808 */ /* 0x000fce0001000000 */
[----:B------:R-:W4:Y:S01]  /*07e0*/  MUFU.RCP R10, R10 ;  /* 0x0000000a000a7308 */ /* 0x000f220000001000 */
[----:B------:R-:W-:Y:S01]  /*07f0*/  FSEL R15, R0, 1, P1 ;  /* 0x3f800000000f7808 */ /* 0x000fe20000800000 */
[----:B0-----:R-:W-:Y:S02]  /*0800*/  FMUL R3, R3, R8 ;  /* 0x0000000803037220 */ /* 0x001fe40000400000 */
[----:B------:R-:W0:Y:S01]  /*0810*/  LDC.64 R8, c[0x0][0x238] ;  /* 0x00008e00ff087b82 */ /* 0x000e220000000a00 */
[----:B------:R-:W-:Y:S01]  /*0820*/  @!P3 FMUL R14, R14, 16777216 ;  /* 0x4b8000000e0eb820 */ /* 0x000fe20000400000 */
[----:B------:R-:W-:Y:S01]  /*0830*/  @!P0 FMUL R13, R13, 16777216 ;  /* 0x4b8000000d0d8820 */ /* 0x000fe20000400000 */
[----:B------:R-:W-:Y:S01]  /*0840*/  @!P6 FMUL R15, R15, 16777216 ;  /* 0x4b8000000f0fe820 */ /* 0x000fe20000400000 */
[----:B------:R-:W-:Y:S01]  /*0850*/  FADD R26, R30, -R26 ;  /* 0x8000001a1e1a7221 */ /* 0x000fe20000000000 */
[----:B------:R-:W-:Y:S01]  /*0860*/  FADD R27, R31, -R27 ;  /* 0x8000001b1f1b7221 */ /* 0x000fe20000000000 */
[----:B-1----:R-:W-:Y:S01]  /*0870*/  FMUL R14, R11, R14 ;  /* 0x0000000e0b0e7220 */ /* 0x002fe20000400000 */
[----:B---3--:R-:W-:Y:S01]  /*0880*/  FMUL R13, R12, R13 ;  /* 0x0000000d0c0d7220 */ /* 0x008fe20000400000 */
[----:B----4-:R-:W-:Y:S01]  /*0890*/  FMUL R0, R10, R15 ;  /* 0x0000000f0a007220 */ /* 0x010fe20000400000 */
[----:B------:R-:W-:Y:S01]  /*08a0*/  FMUL R3, R3, R24 ;  /* 0x0000001803037220 */ /* 0x000fe20000400000 */
[----:B------:R-:W-:Y:S01]  /*08b0*/  FMUL R14, R14, R29 ;  /* 0x0000001d0e0e7220 */ /* 0x000fe20000400000 */
[----:B------:R-:W-:Y:S01]  /*08c0*/  FMUL R13, R13, R26 ;  /* 0x0000001a0d0d7220 */ /* 0x000fe20000400000 */
[----:B------:R-:W-:Y:S01]  /*08d0*/  FMUL R0, R0, R27 ;  /* 0x0000001b00007220 */ /* 0x000fe20000400000 */
[----:B------:R-:W-:-:S02]  /*08e0*/  FSETP.GEU.AND P6, PT, R7, RZ, PT ;  /* 0x000000ff0700720b */ /* 0x000fc40003fce000 */
[----:B------:R-:W-:Y:S02]  /*08f0*/  FSETP.GEU.AND P0, PT, R6, RZ, PT ;  /* 0x000000ff0600720b */ /* 0x000fe40003f0e000 */
[----:B------:R-:W-:Y:S02]  /*0900*/  SEL R7, R7, RZ, P6 ;  /* 0x000000ff07077207 */ /* 0x000fe40003000000 */
[C---:B------:R-:W-:Y:S02]  /*0910*/  FSETP.GEU.AND P1, PT, R5.reuse, RZ, PT ;  /* 0x000000ff0500720b */ /* 0x040fe40003f2e000 */
[----:B------:R-:W-:Y:S01]  /*0920*/  FSETP.GEU.AND P2, PT, R4, RZ, PT ;  /* 0x000000ff0400720b */ /* 0x000fe20003f4e000 */
[----:B0-----:R-:W-:Y:S01]  /*0930*/  IMAD.WIDE R8, R2, 0x4, R8 ;  /* 0x0000000402087825 */ /* 0x001fe200078e0208 */
[----:B------:R-:W-:Y:S02]  /*0940*/  SEL R6, R6, RZ, P0 ;  /* 0x000000ff06067207 */ /* 0x000fe40000000000 */
[----:B------:R-:W-:-:S02]  /*0950*/  SEL R5, R5, RZ, P1 ;  /* 0x000000ff05057207 */ /* 0x000fc40000800000 */
[----:B------:R-:W-:-:S05]  /*0960*/  SEL R4, R4, RZ, P2 ;  /* 0x000000ff04047207 */ /* 0x000fca0001000000 */
[----:B------:R-:W-:Y:S01]  /*0970*/  STG.E.128 desc[UR4][R8.64], R4 ;  /* 0x0000000408007986 */ /* 0x000fe2000c101d04 */
[----:B--2---:R-:W-:Y:S01]  /*0980*/  FFMA R3, R16, R3, R20 ;  /* 0x0000000310037223 */ /* 0x004fe20000000014 */
[----:B------:R-:W-:Y:S01]  /*0990*/  FFMA R14, R17, R14, R21 ;  /* 0x0000000e110e7223 */ /* 0x000fe20000000015 */
[----:B------:R-:W-:Y:S01]  /*09a0*/  FFMA R13, R18, R13, R22 ;  /* 0x0000000d120d7223 */ /* 0x000fe20000000016 */
[----:B------:R-:W-:Y:S02]  /*09b0*/  FFMA R0, R19, R0, R23 ;  /* 0x0000000013007223 */ /* 0x000fe40000000017 */
[----:B------:R-:W-:Y:S02]  /*09c0*/  FSETP.GEU.AND P5, PT, R3, RZ, PT ;  /* 0x000000ff0300720b */ /* 0x000fe40003fae000 */
[----:B------:R-:W-:Y:S02]  /*09d0*/  FSETP.GEU.AND P3, PT, R13, RZ, PT ;  /* 0x000000ff0d00720b */ /* 0x000fe40003f6e000 */
[----:B------:R-:W-:-:S02]  /*09e0*/  FSETP.GEU.AND P4, PT, R14, RZ, PT ;  /* 0x000000ff0e00720b */ /* 0x000fc40003f8e000 */
[----:B------:R-:W-:Y:S02]  /*09f0*/  FSETP.GEU.AND P6, PT, R0, RZ, PT ;  /* 0x000000ff0000720b */ /* 0x000fe40003fce000 */
[----:B------:R-:W-:Y:S02]  /*0a00*/  SEL R18, R13, RZ, P3 ;  /* 0x000000ff0d127207 */ /* 0x000fe40001800000 */
[----:B------:R-:W-:Y:S02]  /*0a10*/  SEL R17, R14, RZ, P4 ;  /* 0x000000ff0e117207 */ /* 0x000fe40002000000 */
[----:B------:R-:W-:Y:S02]  /*0a20*/  SEL R16, R3, RZ, P5 ;  /* 0x000000ff03107207 */ /* 0x000fe40002800000 */
[----:B------:R-:W-:-:S05]  /*0a30*/  SEL R19, R0, RZ, P6 ;  /* 0x000000ff00137207 */ /* 0x000fca0003000000 */
[----:B------:R-:W-:Y:S01]  /*0a40*/  STG.E.128 desc[UR4][R8.64+0x800], R16 ;  /* 0x0008001008007986 */ /* 0x000fe2000c101d04 */
[----:B------:R-:W-:Y:S05]  /*0a50*/  EXIT ;  /* 0x000000000000794d */ /* 0x000fea0003800000 */
.L_x_0:
[----:B------:R-:W-:-:S00]  /*0a60*/  BRA `(.L_x_0) ;  /* 0xfffffffc00fc7947 */ /* 0x000fc0000383ffff */
[----:B------:R-:W-:-:S00]  /*0a70*/  NOP ;  /* 0x0000000000007918 */ /* 0x000fc00000000000 */
        /* <DEDUP_REMOVED lines=8> */
.L_x_1:


//--------------------- .nv.global.init           --------------------------
	.section	.nv.global.init,"aw",@progbits
.nv.global.init:
	.type		_$_str,@object
	.size		_$_str,(_$_str_$_2 - _$_str)
_$_str:
        /*0000*/ 	.byte	0x5f, 0x5f, 0x43, 0x55, 0x44, 0x41, 0x5f, 0x46, 0x54, 0x5a, 0x00
	.type		_$_str_$_2,@object
	.size		_$_str_$_2,(.L_1 - _$_str_$_2)
_$_str_$_2:
        /*000b*/ 	.byte	0x5f, 0x5f, 0x43, 0x55, 0x44, 0x41, 0x5f, 0x50, 0x52, 0x45, 0x43, 0x5f, 0x53, 0x51, 0x52, 0x54
        /*001b*/ 	.byte	0x00
.L_1:


//--------------------- .nv.constant0.triton_poi_fused__native_batch_norm_legit_no_training_relu_25 --------------------------
	.section	.nv.constant0.triton_poi_fused__native_batch_norm_legit_no_training_relu_25,"a",@progbits
	.sectionflags	@""
	.align	4
.nv.constant0.triton_poi_fused__native_batch_norm_legit_no_training_relu_25:
	.zero		580
